	.headerflags	@"EF_CUDA_TEXMODE_UNIFIED EF_CUDA_64BIT_ADDRESS EF_CUDA_ACCELERATORS EF_CUDA_SM90 EF_CUDA_VIRTUAL_SM(EF_CUDA_SM90)"
	.elftype	@"ET_EXEC"


//--------------------- .nv.info                  --------------------------
	.section	.nv.info,"",@"SHT_CUDA_INFO"
	.align	4


	//----- nvinfo : EIATTR_REGCOUNT
	.align		4
        /*0000*/ 	.byte	0x04, 0x2f
        /*0002*/ 	.short	(.L_3 - .L_2)
	.align		4
.L_2:
        /*0004*/ 	.word	index@(triton_poi_fused__native_batch_norm_legit_no_training_convolution_relu_11)
        /*0008*/ 	.word	0x00000020


	//----- nvinfo : EIATTR_MIN_STACK_SIZE
	.align		4
.L_3:
        /*000c*/ 	.byte	0x04, 0x12
        /*000e*/ 	.short	(.L_5 - .L_4)
	.align		4
.L_4:
        /*0010*/ 	.word	index@(triton_poi_fused__native_batch_norm_legit_no_training_convolution_relu_11)
        /*0014*/ 	.word	0x00000000


	//----- nvinfo : EIATTR_FRAME_SIZE
	.align		4
.L_5:
        /*0018*/ 	.byte	0x04, 0x11
        /*001a*/ 	.short	(.L_7 - .L_6)
	.align		4
.L_6:
        /*001c*/ 	.word	index@(triton_poi_fused__native_batch_norm_legit_no_training_convolution_relu_11)
        /*0020*/ 	.word	0x00000000


	//----- nvinfo : EIATTR_MIN_STACK_SIZE
	.align		4
.L_7:
        /*0024*/ 	.byte	0x04, 0x12
        /*0026*/ 	.short	(.L_9 - .L_8)
	.align		4
.L_8:
        /*0028*/ 	.word	index@(triton_poi_fused__native_batch_norm_legit_no_training_convolution_relu_11)
        /*002c*/ 	.word	0x00000000
.L_9:


//--------------------- .nv.info.triton_poi_fused__native_batch_norm_legit_no_training_convolution_relu_11 --------------------------
	.section	.nv.info.triton_poi_fused__native_batch_norm_legit_no_training_convolution_relu_11,"",@"SHT_CUDA_INFO"
	.sectionflags	@""
	.align	4


	//----- nvinfo : EIATTR_CUDA_API_VERSION
	.align		4
        /*0000*/ 	.byte	0x04, 0x37
        /*0002*/ 	.short	(.L_11 - .L_10)
.L_10:
        /*0004*/ 	.word	0x0000007c


	//----- nvinfo : EIATTR_KPARAM_INFO
	.align		4
.L_11:
        /*0008*/ 	.byte	0x04, 0x17
        /*000a*/ 	.short	(.L_13 - .L_12)
.L_12:
        /*000c*/ 	.word	0x00000000
        /*0010*/ 	.short	0x0007
        /*0012*/ 	.short	0x0038
        /*0014*/ 	.byte	0x00, 0xf0, 0x11, 0x00


	//----- nvinfo : EIATTR_KPARAM_INFO
	.align		4
.L_13:
        /*0018*/ 	.byte	0x04, 0x17
        /*001a*/ 	.short	(.L_15 - .L_14)
.L_14:
        /*001c*/ 	.word	0x00000000
        /*0020*/ 	.short	0x0006
        /*0022*/ 	.short	0x0030
        /*0024*/ 	.byte	0x00, 0xf4, 0x21, 0x00


	//----- nvinfo : EIATTR_KPARAM_INFO
	.align		4
.L_15:
        /*0028*/ 	.byte	0x04, 0x17
        /*002a*/ 	.short	(.L_17 - .L_16)
.L_16:
        /*002c*/ 	.word	0x00000000
        /*0030*/ 	.short	0x0005
        /*0032*/ 	.short	0x0028
        /*0034*/ 	.byte	0x00, 0xf4, 0x21, 0x00


	//----- nvinfo : EIATTR_KPARAM_INFO
	.align		4
.L_17:
        /*0038*/ 	.byte	0x04, 0x17
        /*003a*/ 	.short	(.L_19 - .L_18)
.L_18:
        /*003c*/ 	.word	0x00000000
        /*0040*/ 	.short	0x0004
        /*0042*/ 	.short	0x0020
        /*0044*/ 	.byte	0x00, 0xf4, 0x21, 0x00


	//----- nvinfo : EIATTR_KPARAM_INFO
	.align		4
.L_19:
        /*0048*/ 	.byte	0x04, 0x17
        /*004a*/ 	.short	(.L_21 - .L_20)
.L_20:
        /*004c*/ 	.word	0x00000000
        /*0050*/ 	.short	0x0003
        /*0052*/ 	.short	0x0018
        /*0054*/ 	.byte	0x00, 0xf4, 0x21, 0x00


	//----- nvinfo : EIATTR_KPARAM_INFO
	.align		4
.L_21:
        /*0058*/ 	.byte	0x04, 0x17
        /*005a*/ 	.short	(.L_23 - .L_22)
.L_22:
        /*005c*/ 	.word	0x00000000
        /*0060*/ 	.short	0x0002
        /*0062*/ 	.short	0x0010
        /*0064*/ 	.byte	0x00, 0xf4, 0x21, 0x00


	//----- nvinfo : EIATTR_KPARAM_INFO
	.align		4
.L_23:
        /*0068*/ 	.byte	0x04, 0x17
        /*006a*/ 	.short	(.L_25 - .L_24)
.L_24:
        /*006c*/ 	.word	0x00000000
        /*0070*/ 	.short	0x0001
        /*0072*/ 	.short	0x0008
        /*0074*/ 	.byte	0x00, 0xf4, 0x21, 0x00


	//----- nvinfo : EIATTR_KPARAM_INFO
	.align		4
.L_25:
        /*0078*/ 	.byte	0x04, 0x17
        /*007a*/ 	.short	(.L_27 - .L_26)
.L_26:
        /*007c*/ 	.word	0x00000000
        /*0080*/ 	.short	0x0000
        /*0082*/ 	.short	0x0000
        /*0084*/ 	.byte	0x00, 0xf4, 0x21, 0x00


	//----- nvinfo : EIATTR_SPARSE_MMA_MASK
	.align		4
.L_27:
        /*0088*/ 	.byte	0x03, 0x50
        /*008a*/ 	.short	0x0000


	//----- nvinfo : EIATTR_MAXREG_COUNT
	.align		4
        /*008c*/ 	.byte	0x03, 0x1b
        /*008e*/ 	.short	0x00ff


	//----- nvinfo : EIATTR_EXIT_INSTR_OFFSETS
	.align		4
        /*0090*/ 	.byte	0x04, 0x1c
        /*0092*/ 	.short	(.L_29 - .L_28)


	//   ....[0]....
.L_28:
        /*0094*/ 	.word	0x000007e0


	//----- nvinfo : EIATTR_REQNTID
	.align		4
.L_29:
        /*0098*/ 	.byte	0x04, 0x10
        /*009a*/ 	.short	(.L_31 - .L_30)
.L_30:
        /*009c*/ 	.word	0x00000080
        /*00a0*/ 	.word	0x00000001
        /*00a4*/ 	.word	0x00000001


	//----- nvinfo : EIATTR_CBANK_PARAM_SIZE
	.align		4
.L_31:
        /*00a8*/ 	.byte	0x03, 0x19
        /*00aa*/ 	.short	0x003c


	//----- nvinfo : EIATTR_PARAM_CBANK
	.align		4
        /*00ac*/ 	.byte	0x04, 0x0a
        /*00ae*/ 	.short	(.L_33 - .L_32)
	.align		4
.L_32:
        /*00b0*/ 	.word	index@(.nv.constant0.triton_poi_fused__native_batch_norm_legit_no_training_convolution_relu_11)
        /*00b4*/ 	.short	0x0210
        /*00b6*/ 	.short	0x003c


	//----- nvinfo : EIATTR_SW_WAR
	.align		4
.L_33:
        /*00b8*/ 	.byte	0x04, 0x36
        /*00ba*/ 	.short	(.L_35 - .L_34)
.L_34:
        /*00bc*/ 	.word	0x00000008
.L_35:


//--------------------- .nv.callgraph             --------------------------
	.section	.nv.callgraph,"",@"SHT_CUDA_CALLGRAPH"
	.align	4
	.sectionentsize	8
	.align		4
        /*0000*/ 	.word	0x00000000
	.align		4
        /*0004*/ 	.word	0xffffffff
	.align		4
        /*0008*/ 	.word	0x00000000
	.align		4
        /*000c*/ 	.word	0xfffffffe
	.align		4
        /*0010*/ 	.word	0x00000000
	.align		4
        /*0014*/ 	.word	0xfffffffd
	.align		4
        /*0018*/ 	.word	0x00000000
	.align		4
        /*001c*/ 	.word	0xfffffffc


//--------------------- .nv.constant4             --------------------------
	.section	.nv.constant4,"a",@progbits
	.align	8
	.align		8
.nv.constant4:
        /*0000*/ 	.dword	_$_str
	.align		8
        /*0008*/ 	.dword	_$_str_$_2


//--------------------- .text.triton_poi_fused__native_batch_norm_legit_no_training_convolution_relu_11 --------------------------
	.section	.text.triton_poi_fused__native_batch_norm_legit_no_training_convolution_relu_11,"ax",@progbits
	.align	128
        .global         triton_poi_fused__native_batch_norm_legit_no_training_convolution_relu_11
        .type           triton_poi_fused__native_batch_norm_legit_no_training_convolution_relu_11,@function
        .size           triton_poi_fused__native_batch_norm_legit_no_training_convolution_relu_11,(.L_x_1 - triton_poi_fused__native_batch_norm_legit_no_training_convolution_relu_11)
        .other          triton_poi_fused__native_batch_norm_legit_no_training_convolution_relu_11,@"STO_CUDA_ENTRY STV_DEFAULT"
triton_poi_fused__native_batch_norm_legit_no_training_convolution_relu_11:
.text.triton_poi_fused__native_batch_norm_legit_no_training_convolution_relu_11:
[----:B------:R-:W-:Y:S01]  /*0000*/  LDC R1, c[0x0][0x28] ;  /* 0x00000a00ff017b82 */ /* 0x000fe20000000800 */
[----:B------:R-:W1:Y:S07]  /*0010*/  S2R R0, SR_TID.X ;  /* 0x0000000000007919 */ /* 0x000e6e0000002100 */
[----:B------:R-:W2:Y:S01]  /*0020*/  LDC.64 R4, c[0x0][0x228] ;  /* 0x00008a00ff047b82 */ /* 0x000ea20000000a00 */
[----:B------:R-:W-:Y:S01]  /*0030*/  ULDC.64 UR4, c[0x0][0x208] ;  /* 0x0000820000047ab9 */ /* 0x000fe20000000a00 */
[----:B------:R-:W3:Y:S06]  /*0040*/  S2R R7, SR_CTAID.X ;  /* 0x0000000000077919 */ /* 0x000eec0000002500 */
[----:B------:R-:W4:Y:S08]  /*0050*/  LDC.64 R16, c[0x0][0x218] ;  /* 0x00008600ff107b82 */ /* 0x000f300000000a00 */
[----:B------:R-:W5:Y:S01]  /*0060*/  LDC.64 R28, c[0x0][0x210] ;  /* 0x00008400ff1c7b82 */ /* 0x000f620000000a00 */
[----:B-1----:R-:W-:-:S02]  /*0070*/  SHF.L.U32 R0, R0, 0x2, RZ ;  /* 0x0000000200007819 */ /* 0x002fc400000006ff */
[----:B---3--:R-:W-:Y:S02]  /*0080*/  SHF.R.S32.HI R3, RZ, 0x15, R7 ;  /* 0x00000015ff037819 */ /* 0x008fe40000011407 */
[----:B------:R-:W-:Y:S02]  /*0090*/  LOP3.LUT R0, R0, 0x1fc, RZ, 0xc0, !PT ;  /* 0x000001fc00007812 */ /* 0x000fe400078ec0ff */
[----:B------:R-:W-:Y:S02]  /*00a0*/  SGXT R3, R3, 0x1 ;  /* 0x000000010303781a */ /* 0x000fe40000000200 */
[----:B------:R-:W-:-:S04]  /*00b0*/  LEA R0, R7, R0, 0xa ;  /* 0x0000000007007211 */ /* 0x000fc800078e50ff */
[----:B------:R-:W-:-:S04]  /*00c0*/  LEA.HI R3, R3, R0, RZ, 0x8 ;  /* 0x0000000003037211 */ /* 0x000fc800078f40ff */
[----:B------:R-:W-:-:S04]  /*00d0*/  LOP3.LUT R3, R3, 0xffffff00, RZ, 0xc0, !PT ;  /* 0xffffff0003037812 */ /* 0x000fc800078ec0ff */
[----:B------:R-:W-:Y:S01]  /*00e0*/  IADD3 R24, R0, -R3, RZ ;  /* 0x8000000300187210 */ /* 0x000fe20007ffe0ff */
[----:B-----5:R-:W-:Y:S01]  /*00f0*/  IMAD.WIDE R28, R0, 0x4, R28 ;  /* 0x00000004001c7825 */ /* 0x020fe200078e021c */
[----:B------:R-:W1:Y:S03]  /*0100*/  LDC.64 R2, c[0x0][0x220] ;  /* 0x00008800ff027b82 */ /* 0x000e660000000a00 */
[C---:B--2---:R-:W-:Y:S01]  /*0110*/  IMAD.WIDE R4, R24.reuse, 0x4, R4 ;  /* 0x0000000418047825 */ /* 0x044fe200078e0204 */
[----:B------:R-:W2:Y:S03]  /*0120*/  LDG.E.128 R12, desc[UR4][R28.64+0x800] ;  /* 0x000800041c0c7981 */ /* 0x000ea6000c1e1d00 */
[C---:B----4-:R-:W-:Y:S01]  /*0130*/  IMAD.WIDE R16, R24.reuse, 0x4, R16 ;  /* 0x0000000418107825 */ /* 0x050fe200078e0210 */
[----:B------:R-:W3:Y:S04]  /*0140*/  LDG.E.128 R20, desc[UR4][R28.64] ;  /* 0x000000041c147981 */ /* 0x000ee8000c1e1d00 */
[----:B------:R-:W4:Y:S04]  /*0150*/  LDG.E.EL.128 R4, desc[UR4][R4.64] ;  /* 0x0000000404047981 */ /* 0x000f28000c2e1d00 */
[----:B------:R-:W2:Y:S01]  /*0160*/  LDG.E.EL.128 R16, desc[UR4][R16.64] ;  /* 0x0000000410107981 */ /* 0x000ea2000c2e1d00 */
[----:B-1----:R-:W-:-:S05]  /*0170*/  IMAD.WIDE R2, R24, 0x4, R2 ;  /* 0x0000000418027825 */ /* 0x002fca00078e0202 */
[----:B------:R1:W5:Y:S02]  /*0180*/  LDG.E.EL.128 R8, desc[UR4][R2.64] ;  /* 0x0000000402087981 */ /* 0x000364000c2e1d00 */
[----:B-1----:R-:W-:Y:S01]  /*0190*/  HFMA2.MMA R2, -RZ, RZ, 1.625, 0 ;  /* 0x3e800000ff027435 */ /* 0x002fe200000001ff */
[----:B----4-:R-:W-:Y:S01]  /*01a0*/  FADD R4, R4, 9.9999997473787516356e-06 ;  /* 0x3727c5ac04047421 */ /* 0x010fe20000000000 */
[----:B------:R-:W-:-:S03]  /*01b0*/  FADD R5, R5, 9.9999997473787516356e-06 ;  /* 0x3727c5ac05057421 */ /* 0x000fc60000000000 */
[----:B------:R-:W1:Y:S08]  /*01c0*/  MUFU.SQRT R25, R4 ;  /* 0x0000000400197308 */ /* 0x000e700000002000 */
[----:B------:R-:W4:Y:S01]  /*01d0*/  MUFU.SQRT R26, R5 ;  /* 0x00000005001a7308 */ /* 0x000f220000002000 */
[----:B------:R-:W-:Y:S01]  /*01e0*/  FADD R6, R6, 9.9999997473787516356e-06 ;  /* 0x3727c5ac06067421 */ /* 0x000fe20000000000 */
[----:B-1----:R-:W-:-:S02]  /*01f0*/  FSETP.GT.AND P0, PT, R25, 8.50705917302346158658e+37, PT ;  /* 0x7e8000001900780b */ /* 0x002fc40003f04000 */
[C---:B------:R-:W-:Y:S02]  /*0200*/  FSETP.GEU.AND P3, PT, R25.reuse, 1.175494350822287508e-38, PT ;  /* 0x008000001900780b */ /* 0x040fe40003f6e000 */
[C---:B----4-:R-:W-:Y:S02]  /*0210*/  FSETP.GT.AND P1, PT, R26.reuse, 8.50705917302346158658e+37, PT ;  /* 0x7e8000001a00780b */ /* 0x050fe40003f24000 */
[----:B------:R-:W-:Y:S01]  /*0220*/  FSETP.GEU.AND P4, PT, R26, 1.175494350822287508e-38, PT ;  /* 0x008000001a00780b */ /* 0x000fe20003f8e000 */
[----:B------:R-:W1:Y:S06]  /*0230*/  MUFU.SQRT R6, R6 ;  /* 0x0000000600067308 */ /* 0x000e6c0000002000 */
[----:B------:R-:W-:-:S04]  /*0240*/  @P0 FMUL R25, R25, 0.25 ;  /* 0x3e80000019190820 */ /* 0x000fc80000400000 */
[----:B------:R-:W-:Y:S01]  /*0250*/  @!P3 FMUL R25, R25, 16777216 ;  /* 0x4b8000001919b820 */ /* 0x000fe20000400000 */
[----:B------:R-:W-:-:S04]  /*0260*/  @P1 FMUL R26, R26, 0.25 ;  /* 0x3e8000001a1a1820 */ /* 0x000fc80000400000 */
[----:B------:R-:W-:Y:S01]  /*0270*/  @!P4 FMUL R26, R26, 16777216 ;  /* 0x4b8000001a1ac820 */ /* 0x000fe20000400000 */
[----:B------:R-:W4:Y:S01]  /*0280*/  MUFU.RCP R25, R25 ;  /* 0x0000001900197308 */ /* 0x000f220000001000 */
[----:B-1----:R-:W-:Y:S02]  /*0290*/  FSETP.GT.AND P2, PT, R6, 8.50705917302346158658e+37, PT ;  /* 0x7e8000000600780b */ /* 0x002fe40003f44000 */
[----:B------:R-:W-:-:S05]  /*02a0*/  FSEL R4, R2, 1, P0 ;  /* 0x3f80000002047808 */ /* 0x000fca0000000000 */
[----:B------:R-:W1:Y:S01]  /*02b0*/  MUFU.RCP R26, R26 ;  /* 0x0000001a001a7308 */ /* 0x000e620000001000 */
[----:B------:R-:W-:Y:S02]  /*02c0*/  FSETP.GEU.AND P5, PT, R6, 1.175494350822287508e-38, PT ;  /* 0x008000000600780b */ /* 0x000fe40003fae000 */
[----:B------:R-:W-:Y:S01]  /*02d0*/  FSEL R3, R2, 1, P1 ;  /* 0x3f80000002037808 */ /* 0x000fe20000800000 */
[----:B------:R-:W-:-:S04]  /*02e0*/  @!P3 FMUL R4, R4, 16777216 ;  /* 0x4b8000000404b820 */ /* 0x000fc80000400000 */
[----:B------:R-:W-:Y:S01]  /*02f0*/  @!P4 FMUL R3, R3, 16777216 ;  /* 0x4b8000000303c820 */ /* 0x000fe20000400000 */
[----:B----4-:R-:W-:Y:S01]  /*0300*/  FMUL R5, R25, R4 ;  /* 0x0000000419057220 */ /* 0x010fe20000400000 */
[----:B------:R-:W-:Y:S01]  /*0310*/  @P2 FMUL R6, R6, 0.25 ;  /* 0x3e80000006062820 */ /* 0x000fe20000400000 */
[--C-:B--2---:R-:W-:Y:S01]  /*0320*/  FADD R15, R15, R19.reuse ;  /* 0x000000130f0f7221 */ /* 0x104fe20000000000 */
[--C-:B------:R-:W-:Y:S01]  /*0330*/  FADD R14, R14, R18.reuse ;  /* 0x000000120e0e7221 */ /* 0x100fe20000000000 */
[----:B---3--:R-:W-:Y:S01]  /*0340*/  FADD R19, R23, R19 ;  /* 0x0000001317137221 */ /* 0x008fe20000000000 */
[----:B------:R-:W-:Y:S01]  /*0350*/  FADD R18, R22, R18 ;  /* 0x0000001216127221 */ /* 0x000fe20000000000 */
[----:B-1----:R-:W-:Y:S01]  /*0360*/  FMUL R4, R26, R3 ;  /* 0x000000031a047220 */ /* 0x002fe20000400000 */
[----:B------:R-:W1:Y:S01]  /*0370*/  LDC.64 R22, c[0x0][0x238] ;  /* 0x00008e00ff167b82 */ /* 0x000e620000000a00 */
[----:B------:R-:W-:-:S07]  /*0380*/  @!P5 FMUL R6, R6, 16777216 ;  /* 0x4b8000000606d820 */ /* 0x000fce0000400000 */
[----:B------:R-:W2:Y:S01]  /*0390*/  LDC.64 R26, c[0x0][0x230] ;  /* 0x00008c00ff1a7b82 */ /* 0x000ea20000000a00 */
[----:B------:R-:W3:Y:S01]  /*03a0*/  MUFU.RCP R6, R6 ;  /* 0x0000000600067308 */ /* 0x000ee20000001000 */
[----:B------:R-:W-:Y:S01]  /*03b0*/  FSEL R3, R2, 1, P2 ;  /* 0x3f80000002037808 */ /* 0x000fe20001000000 */
[--C-:B------:R-:W-:Y:S01]  /*03c0*/  FADD R12, R12, R16.reuse ;  /* 0x000000100c0c7221 */ /* 0x100fe20000000000 */
[----:B------:R-:W-:Y:S01]  /*03d0*/  FADD R16, R20, R16 ;  /* 0x0000001014107221 */ /* 0x000fe20000000000 */
[--C-:B------:R-:W-:Y:S02]  /*03e0*/  FADD R13, R13, R17.reuse ;  /* 0x000000110d0d7221 */ /* 0x100fe40000000000 */
[----:B------:R-:W-:Y:S01]  /*03f0*/  @!P5 FMUL R3, R3, 16777216 ;  /* 0x4b8000000303d820 */ /* 0x000fe20000400000 */
[----:B------:R-:W-:-:S03]  /*0400*/  FADD R17, R21, R17 ;  /* 0x0000001115117221 */ /* 0x000fc60000000000 */
[----:B---3--:R-:W-:Y:S01]  /*0410*/  FMUL R3, R6, R3 ;  /* 0x0000000306037220 */ /* 0x008fe20000400000 */
[C---:B-----5:R-:W-:Y:S01]  /*0420*/  FADD R6, -R8.reuse, R12 ;  /* 0x0000000c08067221 */ /* 0x060fe20000000100 */
[----:B------:R-:W-:Y:S01]  /*0430*/  FADD R8, -R8, R16 ;  /* 0x0000001008087221 */ /* 0x000fe20000000100 */
[----:B--2---:R-:W-:-:S04]  /*0440*/  IMAD.WIDE R20, R24, 0x4, R26 ;  /* 0x0000000418147825 */ /* 0x004fc800078e021a */
[----:B-1----:R-:W-:-:S04]  /*0450*/  IMAD.WIDE R24, R24, 0x4, R22 ;  /* 0x0000000418187825 */ /* 0x002fc800078e0216 */
[----:B------:R-:W-:Y:S01]  /*0460*/  FADD R23, -R9, R13 ;  /* 0x0000000d09177221 */ /* 0x000fe20000000100 */
[C---:B------:R-:W-:Y:S01]  /*0470*/  FMUL R6, R5.reuse, R6 ;  /* 0x0000000605067220 */ /* 0x040fe20000400000 */
[----:B------:R-:W-:Y:S02]  /*0480*/  FMUL R5, R5, R8 ;  /* 0x0000000805057220 */ /* 0x000fe40000400000 */
[----:B------:R-:W-:Y:S01]  /*0490*/  FMUL R8, R4, R23 ;  /* 0x0000001704087220 */ /* 0x000fe20000400000 */
[----:B------:R-:W2:Y:S04]  /*04a0*/  LDG.E.EL.128 R24, desc[UR4][R24.64] ;  /* 0x0000000418187981 */ /* 0x000ea8000c2e1d00 */
[----:B------:R-:W2:Y:S01]  /*04b0*/  LDG.E.EL.128 R20, desc[UR4][R20.64] ;  /* 0x0000000414147981 */ /* 0x000ea2000c2e1d00 */
[----:B------:R-:W-:-:S04]  /*04c0*/  FADD R9, -R9, R17 ;  /* 0x0000001109097221 */ /* 0x000fc80000000100 */
[----:B------:R-:W-:Y:S01]  /*04d0*/  FMUL R9, R4, R9 ;  /* 0x0000000904097220 */ /* 0x000fe20000400000 */
[----:B------:R-:W-:-:S04]  /*04e0*/  FADD R4, R7, 9.9999997473787516356e-06 ;  /* 0x3727c5ac07047421 */ /* 0x000fc80000000000 */
[----:B------:R-:W1:Y:S02]  /*04f0*/  MUFU.SQRT R7, R4 ;  /* 0x0000000400077308 */ /* 0x000e640000002000 */
[C---:B-1----:R-:W-:Y:S02]  /*0500*/  FSETP.GT.AND P0, PT, R7.reuse, 8.50705917302346158658e+37, PT ;  /* 0x7e8000000700780b */ /* 0x042fe40003f04000 */
[----:B------:R-:W-:-:S11]  /*0510*/  FSETP.GEU.AND P1, PT, R7, 1.175494350822287508e-38, PT ;  /* 0x008000000700780b */ /* 0x000fd60003f2e000 */
[----:B------:R-:W-:-:S04]  /*0520*/  @P0 FMUL R7, R7, 0.25 ;  /* 0x3e80000007070820 */ /* 0x000fc80000400000 */
[----:B------:R-:W-:-:S06]  /*0530*/  @!P1 FMUL R7, R7, 16777216 ;  /* 0x4b80000007079820 */ /* 0x000fcc0000400000 */
[----:B------:R-:W1:Y:S01]  /*0540*/  MUFU.RCP R7, R7 ;  /* 0x0000000700077308 */ /* 0x000e620000001000 */
[----:B------:R-:W-:-:S05]  /*0550*/  FSEL R2, R2, 1, P0 ;  /* 0x3f80000002027808 */ /* 0x000fca0000000000 */
[----:B------:R-:W-:-:S04]  /*0560*/  @!P1 FMUL R2, R2, 16777216 ;  /* 0x4b80000002029820 */ /* 0x000fc80000400000 */
[----:B-1----:R-:W-:Y:S01]  /*0570*/  FMUL R2, R7, R2 ;  /* 0x0000000207027220 */ /* 0x002fe20000400000 */
[C---:B------:R-:W-:Y:S01]  /*0580*/  FADD R7, -R11.reuse, R15 ;  /* 0x0000000f0b077221 */ /* 0x040fe20000000100 */
[----:B------:R-:W-:Y:S01]  /*0590*/  FADD R11, -R11, R19 ;  /* 0x000000130b0b7221 */ /* 0x000fe20000000100 */
[----:B------:R-:W-:Y:S04]  /*05a0*/  STG.E.128 desc[UR4][R28.64], R16 ;  /* 0x000000101c007986 */ /* 0x000fe8000c101d04 */
[----:B------:R-:W-:Y:S01]  /*05b0*/  STG.E.128 desc[UR4][R28.64+0x800], R12 ;  /* 0x0008000c1c007986 */ /* 0x000fe2000c101d04 */
[C-C-:B--2---:R-:W-:Y:S01]  /*05c0*/  FFMA R4, R20.reuse, R5, R24.reuse ;  /* 0x0000000514047223 */ /* 0x144fe20000000018 */
[----:B------:R-:W-:Y:S01]  /*05d0*/  FFMA R20, R20, R6, R24 ;  /* 0x0000000614147223 */ /* 0x000fe20000000018 */
[C-C-:B------:R-:W-:Y:S01]  /*05e0*/  FFMA R9, R21.reuse, R9, R25.reuse ;  /* 0x0000000915097223 */ /* 0x140fe20000000019 */
[----:B------:R-:W-:Y:S01]  /*05f0*/  FFMA R8, R21, R8, R25 ;  /* 0x0000000815087223 */ /* 0x000fe20000000019 */
[----:B------:R-:W-:Y:S01]  /*0600*/  FADD R6, -R10, R14 ;  /* 0x0000000e0a067221 */ /* 0x000fe20000000100 */
[----:B------:R-:W1:Y:S03]  /*0610*/  LDC.64 R24, c[0x0][0x240] ;  /* 0x00009000ff187b82 */ /* 0x000e660000000a00 */
[----:B------:R-:W-:Y:S01]  /*0620*/  FMUL R5, R3, R6 ;  /* 0x0000000603057220 */ /* 0x000fe20000400000 */
[----:B------:R-:W-:Y:S01]  /*0630*/  FMUL R6, R2, R7 ;  /* 0x0000000702067220 */ /* 0x000fe20000400000 */
[----:B------:R-:W-:Y:S01]  /*0640*/  FADD R10, -R10, R18 ;  /* 0x000000120a0a7221 */ /* 0x000fe20000000100 */
[----:B------:R-:W-:-:S02]  /*0650*/  FMUL R2, R2, R11 ;  /* 0x0000000b02027220 */ /* 0x000fc40000400000 */
[--C-:B------:R-:W-:Y:S01]  /*0660*/  FFMA R7, R23, R6, R27.reuse ;  /* 0x0000000617077223 */ /* 0x100fe2000000001b */
[----:B------:R-:W-:Y:S01]  /*0670*/  FMUL R3, R3, R10 ;  /* 0x0000000a03037220 */ /* 0x000fe20000400000 */
[C-C-:B------:R-:W-:Y:S01]  /*0680*/  FFMA R5, R22.reuse, R5, R26.reuse ;  /* 0x0000000516057223 */ /* 0x140fe2000000001a */
[----:B------:R-:W-:Y:S02]  /*0690*/  FFMA R2, R23, R2, R27 ;  /* 0x0000000217027223 */ /* 0x000fe4000000001b */
[----:B------:R-:W-:Y:S01]  /*06a0*/  FSETP.GEU.AND P6, PT, R7, RZ, PT ;  /* 0x000000ff0700720b */ /* 0x000fe20003fce000 */
[----:B------:R-:W-:Y:S01]  /*06b0*/  FFMA R3, R22, R3, R26 ;  /* 0x0000000316037223 */ /* 0x000fe2000000001a */
[----:B------:R-:W-:Y:S02]  /*06c0*/  FSETP.GEU.AND P5, PT, R5, RZ, PT ;  /* 0x000000ff0500720b */ /* 0x000fe40003fae000 */
[----:B------:R-:W-:Y:S02]  /*06d0*/  FSETP.GEU.AND P4, PT, R8, RZ, PT ;  /* 0x000000ff0800720b */ /* 0x000fe40003f8e000 */
[----:B------:R-:W-:-:S02]  /*06e0*/  SEL R7, R7, RZ, P6 ;  /* 0x000000ff07077207 */ /* 0x000fc40003000000 */
[----:B------:R-:W-:Y:S02]  /*06f0*/  FSETP.GEU.AND P6, PT, R4, RZ, PT ;  /* 0x000000ff0400720b */ /* 0x000fe40003fce000 */
[----:B------:R-:W-:Y:S02]  /*0700*/  FSETP.GEU.AND P0, PT, R20, RZ, PT ;  /* 0x000000ff1400720b */ /* 0x000fe40003f0e000 */
[----:B------:R-:W-:Y:S02]  /*0710*/  FSETP.GEU.AND P3, PT, R2, RZ, PT ;  /* 0x000000ff0200720b */ /* 0x000fe40003f6e000 */
[----:B------:R-:W-:Y:S02]  /*0720*/  FSETP.GEU.AND P2, PT, R3, RZ, PT ;  /* 0x000000ff0300720b */ /* 0x000fe40003f4e000 */
[----:B------:R-:W-:Y:S02]  /*0730*/  FSETP.GEU.AND P1, PT, R9, RZ, PT ;  /* 0x000000ff0900720b */ /* 0x000fe40003f2e000 */
[----:B------:R-:W-:-:S02]  /*0740*/  SEL R6, R5, RZ, P5 ;  /* 0x000000ff05067207 */ /* 0x000fc40002800000 */
[----:B------:R-:W-:Y:S01]  /*0750*/  SEL R5, R8, RZ, P4 ;  /* 0x000000ff08057207 */ /* 0x000fe20002000000 */
[----:B-1----:R-:W-:Y:S01]  /*0760*/  IMAD.WIDE R24, R0, 0x4, R24 ;  /* 0x0000000400187825 */ /* 0x002fe200078e0218 */
[----:B------:R-:W-:Y:S02]  /*0770*/  SEL R8, R4, RZ, P6 ;  /* 0x000000ff04087207 */ /* 0x000fe40003000000 */
[----:B------:R-:W-:Y:S02]  /*0780*/  SEL R11, R2, RZ, P3 ;  /* 0x000000ff020b7207 */ /* 0x000fe40001800000 */
[----:B------:R-:W-:Y:S02]  /*0790*/  SEL R10, R3, RZ, P2 ;  /* 0x000000ff030a7207 */ /* 0x000fe40001000000 */
[----:B------:R-:W-:Y:S02]  /*07a0*/  SEL R9, R9, RZ, P1 ;  /* 0x000000ff09097207 */ /* 0x000fe40000800000 */
[----:B------:R-:W-:-:S03]  /*07b0*/  SEL R4, R20, RZ, P0 ;  /* 0x000000ff14047207 */ /* 0x000fc60000000000 */
[----:B------:R-:W-:Y:S04]  /*07c0*/  STG.E.128 desc[UR4][R24.64], R8 ;  /* 0x0000000818007986 */ /* 0x000fe8000c101d04 */
[----:B------:R-:W-:Y:S01]  /*07d0*/  STG.E.128 desc[UR4][R24.64+0x800], R4 ;  /* 0x0008000418007986 */ /* 0x000fe2000c101d04 */
[----:B------:R-:W-:Y:S05]  /*07e0*/  EXIT ;  /* 0x000000000000794d */ /* 0x000fea0003800000 */
.L_x_0:
[----:B------:R-:W-:-:S00]  /*07f0*/  BRA `(.L_x_0) ;  /* 0xfffffffc00fc7947 */ /* 0x000fc0000383ffff */
[----:B------:R-:W-:-:S00]  /*0800*/  NOP ;  /* 0x0000000000007918 */ /* 0x000fc00000000000 */
[----:B------:R-:W-:-:S00]  /*0810*/  NOP ;  /* 0x0000000000007918 */ /* 0x000fc00000000000 */
[----:B------:R-:W-:-:S00]  /*0820*/  NOP ;  /* 0x0000000000007918 */ /* 0x000fc00000000000 */
[----:B------:R-:W-:-:S00]  /*0830*/  NOP ;  /* 0x0000000000007918 */ /* 0x000fc00000000000 */
[----:B------:R-:W-:-:S00]  /*0840*/  NOP ;  /* 0x0000000000007918 */ /* 0x000fc00000000000 */
[----:B------:R-:W-:-:S00]  /*0850*/  NOP ;  /* 0x0000000000007918 */ /* 0x000fc00000000000 */
[----:B------:R-:W-:-:S00]  /*0860*/  NOP ;  /* 0x0000000000007918 */ /* 0x000fc00000000000 */
[----:B------:R-:W-:-:S00]  /*0870*/  NOP ;  /* 0x0000000000007918 */ /* 0x000fc00000000000 */
.L_x_1:


//--------------------- .nv.global.init           --------------------------
	.section	.nv.global.init,"aw",@progbits
.nv.global.init:
	.type		_$_str,@object
	.size		_$_str,(_$_str_$_2 - _$_str)
_$_str:
        /*0000*/ 	.byte	0x5f, 0x5f, 0x43, 0x55, 0x44, 0x41, 0x5f, 0x46, 0x54, 0x5a, 0x00
	.type		_$_str_$_2,@object
	.size		_$_str_$_2,(.L_1 - _$_str_$_2)
_$_str_$_2:
        /*000b*/ 	.byte	0x5f, 0x5f, 0x43, 0x55, 0x44, 0x41, 0x5f, 0x50, 0x52, 0x45, 0x43, 0x5f, 0x53, 0x51, 0x52, 0x54
        /*001b*/ 	.byte	0x00
.L_1:


//--------------------- .nv.constant0.triton_poi_fused__native_batch_norm_legit_no_training_convolution_relu_11 --------------------------
	.section	.nv.constant0.triton_poi_fused__native_batch_norm_legit_no_training_convolution_relu_11,"a",@progbits
	.sectionflags	@""
	.align	4
.nv.constant0.triton_poi_fused__native_batch_norm_legit_no_training_convolution_relu_11:
	.zero		588
